//
// Generated by NVIDIA NVVM Compiler
//
// Compiler Build ID: CL-36424714
// Cuda compilation tools, release 13.0, V13.0.88
// Based on NVVM 20.0.0
//

.version 9.0
.target sm_100
.address_size 64

	// .globl	_Z12saxpi_nBlockifPfS_

.visible .entry _Z12saxpi_nBlockifPfS_(
	.param .u32 _Z12saxpi_nBlockifPfS__param_0,
	.param .f32 _Z12saxpi_nBlockifPfS__param_1,
	.param .u64 .ptr .align 1 _Z12saxpi_nBlockifPfS__param_2,
	.param .u64 .ptr .align 1 _Z12saxpi_nBlockifPfS__param_3
)
{
	.reg .pred 	%p<2>;
	.reg .b32 	%r<6>;
	.reg .b32 	%f<5>;
	.reg .b64 	%rd<8>;

	ld.param.u32 	%r2, [_Z12saxpi_nBlockifPfS__param_0];
	ld.param.f32 	%f1, [_Z12saxpi_nBlockifPfS__param_1];
	ld.param.u64 	%rd1, [_Z12saxpi_nBlockifPfS__param_2];
	ld.param.u64 	%rd2, [_Z12saxpi_nBlockifPfS__param_3];
	mov.u32 	%r3, %tid.x;
	mov.u32 	%r4, %ctaid.x;
	mov.u32 	%r5, %ntid.x;
	mad.lo.s32 	%r1, %r4, %r5, %r3;
	setp.ge.s32 	%p1, %r1, %r2;
	@%p1 bra 	$L__BB0_2;
	cvta.to.global.u64 	%rd3, %rd1;
	cvta.to.global.u64 	%rd4, %rd2;
	mul.wide.s32 	%rd5, %r1, 4;
	add.s64 	%rd6, %rd3, %rd5;
	ld.global.f32 	%f2, [%rd6];
	add.s64 	%rd7, %rd4, %rd5;
	ld.global.f32 	%f3, [%rd7];
	fma.rn.f32 	%f4, %f1, %f2, %f3;
	st.global.f32 	[%rd7], %f4;
$L__BB0_2:
	ret;

}


// ===== COMPILED SASS (sm_100) =====

	.target	sm_100

	.elftype	@"ET_EXEC"


//--------------------- .note.nv.tkinfo           --------------------------
	.section	.note.nv.tkinfo,"",@"SHT_NOTE"
	.sectionflags	@"SHF_NOTE_NV_TKINFO"
	.tkinfo
        /*0018*/ 	.word	0x00000002
        /*0030*/ 	.string	""
        /*0030*/ 	.string	"ptxas"
        /*0030*/ 	.string	"Cuda compilation tools, release 13.0, V13.0.88"
        /*0030*/ 	.string	"Build cuda_13.0.r13.0/compiler.36424714_0"
        /*0030*/ 	.string	"-arch sm_100 -m 64 "



//--------------------- .note.nv.cuinfo           --------------------------
	.section	.note.nv.cuinfo,"",@"SHT_NOTE"
	.sectionflags	@"SHF_NOTE_NV_CUINFO"
        /*0018*/ 	.short	0x0002
        /*001a*/ 	.short	0x0064
        /*001c*/ 	.short	0x0082
	.zero		2


//--------------------- .nv.info                  --------------------------
	.section	.nv.info,"",@"SHT_CUDA_INFO"
	.align	4


	//----- nvinfo : EIATTR_REGCOUNT
	.align		4
        /*0000*/ 	.byte	0x04, 0x2f
        /*0002*/ 	.short	(.L_1 - .L_0)
	.align		4
.L_0:
        /*0004*/ 	.word	index@(_Z12saxpi_nBlockifPfS_)
        /*0008*/ 	.word	0x0000000a


	//----- nvinfo : EIATTR_FRAME_SIZE
	.align		4
.L_1:
        /*000c*/ 	.byte	0x04, 0x11
        /*000e*/ 	.short	(.L_3 - .L_2)
	.align		4
.L_2:
        /*0010*/ 	.word	index@(_Z12saxpi_nBlockifPfS_)
        /*0014*/ 	.word	0x00000000


	//----- nvinfo : EIATTR_MIN_STACK_SIZE
	.align		4
.L_3:
        /*0018*/ 	.byte	0x04, 0x12
        /*001a*/ 	.short	(.L_5 - .L_4)
	.align		4
.L_4:
        /*001c*/ 	.word	index@(_Z12saxpi_nBlockifPfS_)
        /*0020*/ 	.word	0x00000000
.L_5:


//--------------------- .nv.compat                --------------------------
	.section	.nv.compat,"",@"SHT_CUDA_COMPAT_INFO"
	.align	4
        /*0000*/ 	.byte	0x02, 0x09, 0x00, 0x00, 0x02, 0x02, 0x01, 0x00, 0x02, 0x05, 0x05, 0x00, 0x03, 0x07, 0x01, 0x01
        /*0010*/ 	.byte	0x02, 0x03, 0x00, 0x00, 0x02, 0x06, 0x01, 0x00, 0x04, 0x0b, 0x08, 0x00, 0x09, 0x00, 0x00, 0x00
        /*0020*/ 	.byte	0x00, 0x00, 0x00, 0x00


//--------------------- .nv.info._Z12saxpi_nBlockifPfS_ --------------------------
	.section	.nv.info._Z12saxpi_nBlockifPfS_,"",@"SHT_CUDA_INFO"
	.sectionflags	@""
	.align	4


	//----- nvinfo : EIATTR_CUDA_API_VERSION
	.align		4
        /*0000*/ 	.byte	0x04, 0x37
        /*0002*/ 	.short	(.L_7 - .L_6)
.L_6:
        /*0004*/ 	.word	0x00000082


	//----- nvinfo : EIATTR_KPARAM_INFO
	.align		4
.L_7:
        /*0008*/ 	.byte	0x04, 0x17
        /*000a*/ 	.short	(.L_9 - .L_8)
.L_8:
        /*000c*/ 	.word	0x00000000
        /*0010*/ 	.short	0x0003
        /*0012*/ 	.short	0x0010
        /*0014*/ 	.byte	0x00, 0xf5, 0x21, 0x00


	//----- nvinfo : EIATTR_KPARAM_INFO
	.align		4
.L_9:
        /*0018*/ 	.byte	0x04, 0x17
        /*001a*/ 	.short	(.L_11 - .L_10)
.L_10:
        /*001c*/ 	.word	0x00000000
        /*0020*/ 	.short	0x0002
        /*0022*/ 	.short	0x0008
        /*0024*/ 	.byte	0x00, 0xf5, 0x21, 0x00


	//----- nvinfo : EIATTR_KPARAM_INFO
	.align		4
.L_11:
        /*0028*/ 	.byte	0x04, 0x17
        /*002a*/ 	.short	(.L_13 - .L_12)
.L_12:
        /*002c*/ 	.word	0x00000000
        /*0030*/ 	.short	0x0001
        /*0032*/ 	.short	0x0004
        /*0034*/ 	.byte	0x00, 0xf0, 0x11, 0x00


	//----- nvinfo : EIATTR_KPARAM_INFO
	.align		4
.L_13:
        /*0038*/ 	.byte	0x04, 0x17
        /*003a*/ 	.short	(.L_15 - .L_14)
.L_14:
        /*003c*/ 	.word	0x00000000
        /*0040*/ 	.short	0x0000
        /*0042*/ 	.short	0x0000
        /*0044*/ 	.byte	0x00, 0xf0, 0x11, 0x00


	//----- nvinfo : EIATTR_SPARSE_MMA_MASK
	.align		4
.L_15:
        /*0048*/ 	.byte	0x03, 0x50
        /*004a*/ 	.short	0x0000


	//----- nvinfo : EIATTR_MAXREG_COUNT
	.align		4
        /*004c*/ 	.byte	0x03, 0x1b
        /*004e*/ 	.short	0x00ff


	//----- nvinfo : EIATTR_MERCURY_ISA_VERSION
	.align		4
        /*0050*/ 	.byte	0x03, 0x5f
        /*0052*/ 	.short	0x0101


	//----- nvinfo : EIATTR_VRC_CTA_INIT_COUNT
	.align		4
        /*0054*/ 	.byte	0x02, 0x4a
	.zero		1
	.zero		1


	//----- nvinfo : EIATTR_EXIT_INSTR_OFFSETS
	.align		4
        /*0058*/ 	.byte	0x04, 0x1c
        /*005a*/ 	.short	(.L_17 - .L_16)


	//   ....[0]....
.L_16:
        /*005c*/ 	.word	0x00000070


	//   ....[1]....
        /*0060*/ 	.word	0x00000120


	//----- nvinfo : EIATTR_CBANK_PARAM_SIZE
	.align		4
.L_17:
        /*0064*/ 	.byte	0x03, 0x19
        /*0066*/ 	.short	0x0018


	//----- nvinfo : EIATTR_PARAM_CBANK
	.align		4
        /*0068*/ 	.byte	0x04, 0x0a
        /*006a*/ 	.short	(.L_19 - .L_18)
	.align		4
.L_18:
        /*006c*/ 	.word	index@(.nv.constant0._Z12saxpi_nBlockifPfS_)
        /*0070*/ 	.short	0x0380
        /*0072*/ 	.short	0x0018


	//----- nvinfo : EIATTR_SW_WAR
	.align		4
.L_19:
        /*0074*/ 	.byte	0x04, 0x36
        /*0076*/ 	.short	(.L_21 - .L_20)
.L_20:
        /*0078*/ 	.word	0x00000008
.L_21:


//--------------------- .nv.callgraph             --------------------------
	.section	.nv.callgraph,"",@"SHT_CUDA_CALLGRAPH"
	.align	4
	.sectionentsize	8
	.align		4
        /*0000*/ 	.word	0x00000000
	.align		4
        /*0004*/ 	.word	0xffffffff
	.align		4
        /*0008*/ 	.word	0x00000000
	.align		4
        /*000c*/ 	.word	0xfffffffe
	.align		4
        /*0010*/ 	.word	0x00000000
	.align		4
        /*0014*/ 	.word	0xfffffffd
	.align		4
        /*0018*/ 	.word	0x00000000
	.align		4
        /*001c*/ 	.word	0xfffffffc


//--------------------- .text._Z12saxpi_nBlockifPfS_ --------------------------
	.section	.text._Z12saxpi_nBlockifPfS_,"ax",@progbits
	.align	128
        .global         _Z12saxpi_nBlockifPfS_
        .type           _Z12saxpi_nBlockifPfS_,@function
        .size           _Z12saxpi_nBlockifPfS_,(.L_x_1 - _Z12saxpi_nBlockifPfS_)
        .other          _Z12saxpi_nBlockifPfS_,@"STO_CUDA_ENTRY STV_DEFAULT"
_Z12saxpi_nBlockifPfS_:
.text._Z12saxpi_nBlockifPfS_:
[----:B------:R-:W-:Y:S01]  /*0000*/  LDC R1, c[0x0][0x37c] ;  /* 0x0000df00ff017b82 */ /* 0x000fe20000000800 */
[----:B------:R-:W0:Y:S07]  /*0010*/  S2R R7, SR_TID.X ;  /* 0x0000000000077919 */ /* 0x000e2e0000002100 */
[----:B------:R-:W0:Y:S01]  /*0020*/  S2UR UR4, SR_CTAID.X ;  /* 0x00000000000479c3 */ /* 0x000e220000002500 */
[----:B------:R-:W1:Y:S07]  /*0030*/  LDCU UR5, c[0x0][0x380] ;  /* 0x00007000ff0577ac */ /* 0x000e6e0008000800 */
[----:B------:R-:W0:Y:S02]  /*0040*/  LDC R0, c[0x0][0x360] ;  /* 0x0000d800ff007b82 */ /* 0x000e240000000800 */
[----:B0-----:R-:W-:-:S05]  /*0050*/  IMAD R7, R0, UR4, R7 ;  /* 0x0000000400077c24 */ /* 0x001fca000f8e0207 */
[----:B-1----:R-:W-:-:S13]  /*0060*/  ISETP.GE.AND P0, PT, R7, UR5, PT ;  /* 0x0000000507007c0c */ /* 0x002fda000bf06270 */
[----:B------:R-:W-:Y:S05]  /*0070*/  @P0 EXIT ;  /* 0x000000000000094d */ /* 0x000fea0003800000 */
[----:B------:R-:W0:Y:S01]  /*0080*/  LDC.64 R2, c[0x0][0x388] ;  /* 0x0000e200ff027b82 */ /* 0x000e220000000a00 */
[----:B------:R-:W1:Y:S01]  /*0090*/  LDCU.64 UR4, c[0x0][0x358] ;  /* 0x00006b00ff0477ac */ /* 0x000e620008000a00 */
[----:B------:R-:W2:Y:S06]  /*00a0*/  LDCU UR6, c[0x0][0x384] ;  /* 0x00007080ff0677ac */ /* 0x000eac0008000800 */
[----:B------:R-:W3:Y:S01]  /*00b0*/  LDC.64 R4, c[0x0][0x390] ;  /* 0x0000e400ff047b82 */ /* 0x000ee20000000a00 */
[----:B0-----:R-:W-:-:S06]  /*00c0*/  IMAD.WIDE R2, R7, 0x4, R2 ;  /* 0x0000000407027825 */ /* 0x001fcc00078e0202 */
[----:B-1----:R-:W2:Y:S01]  /*00d0*/  LDG.E R2, desc[UR4][R2.64] ;  /* 0x0000000402027981 */ /* 0x002ea2000c1e1900 */
[----:B---3--:R-:W-:-:S05]  /*00e0*/  IMAD.WIDE R4, R7, 0x4, R4 ;  /* 0x0000000407047825 */ /* 0x008fca00078e0204 */
[----:B------:R-:W2:Y:S02]  /*00f0*/  LDG.E R7, desc[UR4][R4.64] ;  /* 0x0000000404077981 */ /* 0x000ea4000c1e1900 */
[----:B--2---:R-:W-:-:S05]  /*0100*/  FFMA R7, R2, UR6, R7 ;  /* 0x0000000602077c23 */ /* 0x004fca0008000007 */
[----:B------:R-:W-:Y:S01]  /*0110*/  STG.E desc[UR4][R4.64], R7 ;  /* 0x0000000704007986 */ /* 0x000fe2000c101904 */
[----:B------:R-:W-:Y:S05]  /*0120*/  EXIT ;  /* 0x000000000000794d */ /* 0x000fea0003800000 */
.L_x_0:
[----:B------:R-:W-:-:S00]  /*0130*/  BRA `(.L_x_0) ;  /* 0xfffffffc00fc7947 */ /* 0x000fc0000383ffff */
[----:B------:R-:W-:-:S00]  /*0140*/  NOP ;  /* 0x0000000000007918 */ /* 0x000fc00000000000 */
        /* <DEDUP_REMOVED lines=11> */
.L_x_1:


//--------------------- .nv.shared.reserved.0     --------------------------
	.section	.nv.shared.reserved.0,"aw",@nobits
	.weak		__nv_reservedSMEM_offset_0_alias
	.size		__nv_reservedSMEM_offset_0_alias, 0, 64
	.other		__nv_reservedSMEM_offset_0_alias,@"STO_CUDA_RESERVED_SHARED STV_DEFAULT"
__nv_reservedSMEM_offset_0_alias:
	.zero		0
	.zero		64


//--------------------- .nv.constant0._Z12saxpi_nBlockifPfS_ --------------------------
	.section	.nv.constant0._Z12saxpi_nBlockifPfS_,"a",@progbits
	.sectionflags	@""
	.align	4
.nv.constant0._Z12saxpi_nBlockifPfS_:
	.zero		920


//--------------------- SYMBOLS --------------------------

	.type		.nv.reservedSmem.offset0,@object
	.size		.nv.reservedSmem.offset0,0x4
